//
// Generated by NVIDIA NVVM Compiler
//
// Compiler Build ID: CL-36424714
// Cuda compilation tools, release 13.0, V13.0.88
// Based on NVVM 20.0.0
//

.version 9.0
.target sm_100
.address_size 64

	// .globl	_Z18matrixMulOptKernelPfPKfS1_iii
// _ZZ18matrixMulOptKernelPfPKfS1_iiiE2As has been demoted
// _ZZ18matrixMulOptKernelPfPKfS1_iiiE2Bs has been demoted

.visible .entry _Z18matrixMulOptKernelPfPKfS1_iii(
	.param .u64 .ptr .align 1 _Z18matrixMulOptKernelPfPKfS1_iii_param_0,
	.param .u64 .ptr .align 1 _Z18matrixMulOptKernelPfPKfS1_iii_param_1,
	.param .u64 .ptr .align 1 _Z18matrixMulOptKernelPfPKfS1_iii_param_2,
	.param .u32 _Z18matrixMulOptKernelPfPKfS1_iii_param_3,
	.param .u32 _Z18matrixMulOptKernelPfPKfS1_iii_param_4,
	.param .u32 _Z18matrixMulOptKernelPfPKfS1_iii_param_5
)
{
	.reg .pred 	%p<26>;
	.reg .b32 	%r<74>;
	.reg .b32 	%f<181>;
	.reg .b64 	%rd<27>;
	// demoted variable
	.shared .align 4 .b8 _ZZ18matrixMulOptKernelPfPKfS1_iiiE2As[1024];
	// demoted variable
	.shared .align 4 .b8 _ZZ18matrixMulOptKernelPfPKfS1_iiiE2Bs[1024];
	ld.param.u64 	%rd4, [_Z18matrixMulOptKernelPfPKfS1_iii_param_1];
	ld.param.u64 	%rd5, [_Z18matrixMulOptKernelPfPKfS1_iii_param_2];
	ld.param.u32 	%r33, [_Z18matrixMulOptKernelPfPKfS1_iii_param_3];
	ld.param.u32 	%r34, [_Z18matrixMulOptKernelPfPKfS1_iii_param_4];
	ld.param.u32 	%r35, [_Z18matrixMulOptKernelPfPKfS1_iii_param_5];
	cvta.to.global.u64 	%rd1, %rd5;
	cvta.to.global.u64 	%rd2, %rd4;
	mov.u32 	%r36, %ctaid.x;
	mov.u32 	%r37, %ctaid.y;
	mov.u32 	%r1, %tid.x;
	mov.u32 	%r2, %tid.y;
	shl.b32 	%r38, %r37, 4;
	add.s32 	%r3, %r38, %r2;
	shl.b32 	%r4, %r36, 4;
	add.s32 	%r5, %r4, %r1;
	setp.lt.s32 	%p1, %r34, 1;
	mov.f32 	%f180, 0f00000000;
	@%p1 bra 	$L__BB0_19;
	add.s32 	%r6, %r34, 15;
	mul.lo.s32 	%r7, %r34, %r3;
	shl.b32 	%r40, %r2, 6;
	mov.u32 	%r41, _ZZ18matrixMulOptKernelPfPKfS1_iiiE2As;
	add.s32 	%r8, %r41, %r40;
	mov.u32 	%r42, _ZZ18matrixMulOptKernelPfPKfS1_iiiE2Bs;
	shl.b32 	%r43, %r1, 2;
	add.s32 	%r10, %r42, %r43;
	add.s32 	%r9, %r10, %r40;
	setp.lt.u32 	%p2, %r34, 17;
	mov.f32 	%f180, 0f00000000;
	mov.b32 	%r73, 0;
	@%p2 bra 	$L__BB0_13;
	shr.u32 	%r45, %r6, 4;
	and.b32  	%r46, %r45, 134217726;
	neg.s32 	%r72, %r46;
	add.s32 	%r47, %r2, 16;
	mad.lo.s32 	%r48, %r35, %r47, %r1;
	add.s32 	%r69, %r48, %r4;
	mad.lo.s32 	%r49, %r2, %r35, %r1;
	add.s32 	%r68, %r49, %r4;
	add.s32 	%r66, %r1, %r7;
	mov.f32 	%f180, 0f00000000;
	mov.b32 	%r71, 16;
	cvt.u64.u32 	%rd10, %r7;
	cvt.u64.u32 	%rd11, %r1;
	mov.u32 	%r67, %r1;
	mov.u32 	%r70, %r2;
$L__BB0_3:
	setp.ge.s32 	%p3, %r3, %r33;
	setp.ge.s32 	%p4, %r67, %r34;
	mov.f32 	%f172, 0f00000000;
	or.pred  	%p5, %p3, %p4;
	@%p5 bra 	$L__BB0_5;
	mul.wide.u32 	%rd6, %r66, 4;
	add.s64 	%rd7, %rd2, %rd6;
	ld.global.f32 	%f172, [%rd7];
$L__BB0_5:
	setp.ge.s32 	%p6, %r5, %r35;
	shl.b32 	%r50, %r1, 2;
	add.s32 	%r51, %r8, %r50;
	st.shared.f32 	[%r51], %f172;
	setp.ge.s32 	%p7, %r70, %r34;
	mov.f32 	%f173, 0f00000000;
	or.pred  	%p8, %p7, %p6;
	@%p8 bra 	$L__BB0_7;
	mul.wide.s32 	%rd8, %r68, 4;
	add.s64 	%rd9, %rd1, %rd8;
	ld.global.f32 	%f173, [%rd9];
$L__BB0_7:
	st.shared.f32 	[%r9], %f173;
	bar.sync 	0;
	ld.shared.f32 	%f27, [%r8];
	ld.shared.f32 	%f28, [%r10];
	fma.rn.f32 	%f29, %f27, %f28, %f180;
	ld.shared.f32 	%f30, [%r8+4];
	ld.shared.f32 	%f31, [%r10+64];
	fma.rn.f32 	%f32, %f30, %f31, %f29;
	ld.shared.f32 	%f33, [%r8+8];
	ld.shared.f32 	%f34, [%r10+128];
	fma.rn.f32 	%f35, %f33, %f34, %f32;
	ld.shared.f32 	%f36, [%r8+12];
	ld.shared.f32 	%f37, [%r10+192];
	fma.rn.f32 	%f38, %f36, %f37, %f35;
	ld.shared.f32 	%f39, [%r8+16];
	ld.shared.f32 	%f40, [%r10+256];
	fma.rn.f32 	%f41, %f39, %f40, %f38;
	ld.shared.f32 	%f42, [%r8+20];
	ld.shared.f32 	%f43, [%r10+320];
	fma.rn.f32 	%f44, %f42, %f43, %f41;
	ld.shared.f32 	%f45, [%r8+24];
	ld.shared.f32 	%f46, [%r10+384];
	fma.rn.f32 	%f47, %f45, %f46, %f44;
	ld.shared.f32 	%f48, [%r8+28];
	ld.shared.f32 	%f49, [%r10+448];
	fma.rn.f32 	%f50, %f48, %f49, %f47;
	ld.shared.f32 	%f51, [%r8+32];
	ld.shared.f32 	%f52, [%r10+512];
	fma.rn.f32 	%f53, %f51, %f52, %f50;
	ld.shared.f32 	%f54, [%r8+36];
	ld.shared.f32 	%f55, [%r10+576];
	fma.rn.f32 	%f56, %f54, %f55, %f53;
	ld.shared.f32 	%f57, [%r8+40];
	ld.shared.f32 	%f58, [%r10+640];
	fma.rn.f32 	%f59, %f57, %f58, %f56;
	ld.shared.f32 	%f60, [%r8+44];
	ld.shared.f32 	%f61, [%r10+704];
	fma.rn.f32 	%f62, %f60, %f61, %f59;
	ld.shared.f32 	%f63, [%r8+48];
	ld.shared.f32 	%f64, [%r10+768];
	fma.rn.f32 	%f65, %f63, %f64, %f62;
	ld.shared.f32 	%f66, [%r8+52];
	ld.shared.f32 	%f67, [%r10+832];
	fma.rn.f32 	%f68, %f66, %f67, %f65;
	ld.shared.f32 	%f69, [%r8+56];
	ld.shared.f32 	%f70, [%r10+896];
	fma.rn.f32 	%f71, %f69, %f70, %f68;
	ld.shared.f32 	%f72, [%r8+60];
	ld.shared.f32 	%f73, [%r10+960];
	fma.rn.f32 	%f6, %f72, %f73, %f71;
	bar.sync 	0;
	add.s32 	%r52, %r67, 16;
	setp.ge.s32 	%p10, %r52, %r34;
	mov.f32 	%f174, 0f00000000;
	or.pred  	%p11, %p3, %p10;
	@%p11 bra 	$L__BB0_9;
	add.s32 	%r53, %r71, -16;
	cvt.u64.u32 	%rd12, %r53;
	add.s64 	%rd13, %rd12, %rd11;
	add.s64 	%rd14, %rd13, %rd10;
	shl.b64 	%rd15, %rd14, 2;
	add.s64 	%rd16, %rd2, %rd15;
	ld.global.f32 	%f174, [%rd16+64];
$L__BB0_9:
	shl.b32 	%r54, %r1, 2;
	add.s32 	%r55, %r8, %r54;
	st.shared.f32 	[%r55], %f174;
	add.s32 	%r56, %r70, 16;
	setp.ge.s32 	%p13, %r56, %r34;
	mov.f32 	%f175, 0f00000000;
	or.pred  	%p14, %p13, %p6;
	@%p14 bra 	$L__BB0_11;
	mul.wide.s32 	%rd17, %r69, 4;
	add.s64 	%rd18, %rd1, %rd17;
	ld.global.f32 	%f175, [%rd18];
$L__BB0_11:
	st.shared.f32 	[%r9], %f175;
	bar.sync 	0;
	ld.shared.f32 	%f75, [%r8];
	ld.shared.f32 	%f76, [%r10];
	fma.rn.f32 	%f77, %f75, %f76, %f6;
	ld.shared.f32 	%f78, [%r8+4];
	ld.shared.f32 	%f79, [%r10+64];
	fma.rn.f32 	%f80, %f78, %f79, %f77;
	ld.shared.f32 	%f81, [%r8+8];
	ld.shared.f32 	%f82, [%r10+128];
	fma.rn.f32 	%f83, %f81, %f82, %f80;
	ld.shared.f32 	%f84, [%r8+12];
	ld.shared.f32 	%f85, [%r10+192];
	fma.rn.f32 	%f86, %f84, %f85, %f83;
	ld.shared.f32 	%f87, [%r8+16];
	ld.shared.f32 	%f88, [%r10+256];
	fma.rn.f32 	%f89, %f87, %f88, %f86;
	ld.shared.f32 	%f90, [%r8+20];
	ld.shared.f32 	%f91, [%r10+320];
	fma.rn.f32 	%f92, %f90, %f91, %f89;
	ld.shared.f32 	%f93, [%r8+24];
	ld.shared.f32 	%f94, [%r10+384];
	fma.rn.f32 	%f95, %f93, %f94, %f92;
	ld.shared.f32 	%f96, [%r8+28];
	ld.shared.f32 	%f97, [%r10+448];
	fma.rn.f32 	%f98, %f96, %f97, %f95;
	ld.shared.f32 	%f99, [%r8+32];
	ld.shared.f32 	%f100, [%r10+512];
	fma.rn.f32 	%f101, %f99, %f100, %f98;
	ld.shared.f32 	%f102, [%r8+36];
	ld.shared.f32 	%f103, [%r10+576];
	fma.rn.f32 	%f104, %f102, %f103, %f101;
	ld.shared.f32 	%f105, [%r8+40];
	ld.shared.f32 	%f106, [%r10+640];
	fma.rn.f32 	%f107, %f105, %f106, %f104;
	ld.shared.f32 	%f108, [%r8+44];
	ld.shared.f32 	%f109, [%r10+704];
	fma.rn.f32 	%f110, %f108, %f109, %f107;
	ld.shared.f32 	%f111, [%r8+48];
	ld.shared.f32 	%f112, [%r10+768];
	fma.rn.f32 	%f113, %f111, %f112, %f110;
	ld.shared.f32 	%f114, [%r8+52];
	ld.shared.f32 	%f115, [%r10+832];
	fma.rn.f32 	%f116, %f114, %f115, %f113;
	ld.shared.f32 	%f117, [%r8+56];
	ld.shared.f32 	%f118, [%r10+896];
	fma.rn.f32 	%f119, %f117, %f118, %f116;
	ld.shared.f32 	%f120, [%r8+60];
	ld.shared.f32 	%f121, [%r10+960];
	fma.rn.f32 	%f180, %f120, %f121, %f119;
	bar.sync 	0;
	add.s32 	%r72, %r72, 2;
	add.s32 	%r71, %r71, 32;
	add.s32 	%r70, %r70, 32;
	shl.b32 	%r57, %r35, 5;
	add.s32 	%r69, %r69, %r57;
	add.s32 	%r68, %r68, %r57;
	add.s32 	%r67, %r67, 32;
	add.s32 	%r66, %r66, 32;
	setp.ne.s32 	%p15, %r72, 0;
	@%p15 bra 	$L__BB0_3;
	and.b32  	%r73, %r6, 2147483616;
$L__BB0_13:
	and.b32  	%r58, %r6, 16;
	setp.eq.s32 	%p16, %r58, 0;
	@%p16 bra 	$L__BB0_19;
	setp.ge.s32 	%p17, %r3, %r33;
	add.s32 	%r59, %r73, %r1;
	add.s32 	%r32, %r73, %r2;
	setp.ge.s32 	%p18, %r59, %r34;
	mov.f32 	%f178, 0f00000000;
	or.pred  	%p19, %p17, %p18;
	@%p19 bra 	$L__BB0_16;
	add.s32 	%r60, %r59, %r7;
	mul.wide.u32 	%rd19, %r60, 4;
	add.s64 	%rd20, %rd2, %rd19;
	ld.global.f32 	%f178, [%rd20];
$L__BB0_16:
	setp.ge.s32 	%p20, %r5, %r35;
	mov.u32 	%r61, %tid.x;
	shl.b32 	%r62, %r61, 2;
	add.s32 	%r63, %r8, %r62;
	st.shared.f32 	[%r63], %f178;
	setp.ge.s32 	%p21, %r32, %r34;
	mov.f32 	%f179, 0f00000000;
	or.pred  	%p22, %p21, %p20;
	@%p22 bra 	$L__BB0_18;
	mad.lo.s32 	%r64, %r32, %r35, %r5;
	mul.wide.s32 	%rd21, %r64, 4;
	add.s64 	%rd22, %rd1, %rd21;
	ld.global.f32 	%f179, [%rd22];
$L__BB0_18:
	st.shared.f32 	[%r9], %f179;
	bar.sync 	0;
	ld.shared.f32 	%f124, [%r8];
	ld.shared.f32 	%f125, [%r10];
	fma.rn.f32 	%f126, %f124, %f125, %f180;
	ld.shared.f32 	%f127, [%r8+4];
	ld.shared.f32 	%f128, [%r10+64];
	fma.rn.f32 	%f129, %f127, %f128, %f126;
	ld.shared.f32 	%f130, [%r8+8];
	ld.shared.f32 	%f131, [%r10+128];
	fma.rn.f32 	%f132, %f130, %f131, %f129;
	ld.shared.f32 	%f133, [%r8+12];
	ld.shared.f32 	%f134, [%r10+192];
	fma.rn.f32 	%f135, %f133, %f134, %f132;
	ld.shared.f32 	%f136, [%r8+16];
	ld.shared.f32 	%f137, [%r10+256];
	fma.rn.f32 	%f138, %f136, %f137, %f135;
	ld.shared.f32 	%f139, [%r8+20];
	ld.shared.f32 	%f140, [%r10+320];
	fma.rn.f32 	%f141, %f139, %f140, %f138;
	ld.shared.f32 	%f142, [%r8+24];
	ld.shared.f32 	%f143, [%r10+384];
	fma.rn.f32 	%f144, %f142, %f143, %f141;
	ld.shared.f32 	%f145, [%r8+28];
	ld.shared.f32 	%f146, [%r10+448];
	fma.rn.f32 	%f147, %f145, %f146, %f144;
	ld.shared.f32 	%f148, [%r8+32];
	ld.shared.f32 	%f149, [%r10+512];
	fma.rn.f32 	%f150, %f148, %f149, %f147;
	ld.shared.f32 	%f151, [%r8+36];
	ld.shared.f32 	%f152, [%r10+576];
	fma.rn.f32 	%f153, %f151, %f152, %f150;
	ld.shared.f32 	%f154, [%r8+40];
	ld.shared.f32 	%f155, [%r10+640];
	fma.rn.f32 	%f156, %f154, %f155, %f153;
	ld.shared.f32 	%f157, [%r8+44];
	ld.shared.f32 	%f158, [%r10+704];
	fma.rn.f32 	%f159, %f157, %f158, %f156;
	ld.shared.f32 	%f160, [%r8+48];
	ld.shared.f32 	%f161, [%r10+768];
	fma.rn.f32 	%f162, %f160, %f161, %f159;
	ld.shared.f32 	%f163, [%r8+52];
	ld.shared.f32 	%f164, [%r10+832];
	fma.rn.f32 	%f165, %f163, %f164, %f162;
	ld.shared.f32 	%f166, [%r8+56];
	ld.shared.f32 	%f167, [%r10+896];
	fma.rn.f32 	%f168, %f166, %f167, %f165;
	ld.shared.f32 	%f169, [%r8+60];
	ld.shared.f32 	%f170, [%r10+960];
	fma.rn.f32 	%f180, %f169, %f170, %f168;
	bar.sync 	0;
$L__BB0_19:
	setp.ge.s32 	%p23, %r3, %r33;
	setp.ge.s32 	%p24, %r5, %r35;
	or.pred  	%p25, %p23, %p24;
	@%p25 bra 	$L__BB0_21;
	ld.param.u64 	%rd26, [_Z18matrixMulOptKernelPfPKfS1_iii_param_0];
	mad.lo.s32 	%r65, %r35, %r3, %r5;
	cvta.to.global.u64 	%rd23, %rd26;
	mul.wide.u32 	%rd24, %r65, 4;
	add.s64 	%rd25, %rd23, %rd24;
	st.global.f32 	[%rd25], %f180;
$L__BB0_21:
	ret;

}


// ===== COMPILED SASS (sm_100) =====

	.target	sm_100

	.elftype	@"ET_EXEC"


//--------------------- .note.nv.tkinfo           --------------------------
	.section	.note.nv.tkinfo,"",@"SHT_NOTE"
	.sectionflags	@"SHF_NOTE_NV_TKINFO"
	.tkinfo
        /*0018*/ 	.word	0x00000002
        /*0030*/ 	.string	""
        /*0030*/ 	.string	"ptxas"
        /*0030*/ 	.string	"Cuda compilation tools, release 13.0, V13.0.88"
        /*0030*/ 	.string	"Build cuda_13.0.r13.0/compiler.36424714_0"
        /*0030*/ 	.string	"-arch sm_100 -m 64 "



//--------------------- .note.nv.cuinfo           --------------------------
	.section	.note.nv.cuinfo,"",@"SHT_NOTE"
	.sectionflags	@"SHF_NOTE_NV_CUINFO"
        /*0018*/ 	.short	0x0002
        /*001a*/ 	.short	0x0064
        /*001c*/ 	.short	0x0082
	.zero		2


//--------------------- .nv.info                  --------------------------
	.section	.nv.info,"",@"SHT_CUDA_INFO"
	.align	4


	//----- nvinfo : EIATTR_REGCOUNT
	.align		4
        /*0000*/ 	.byte	0x04, 0x2f
        /*0002*/ 	.short	(.L_1 - .L_0)
	.align		4
.L_0:
        /*0004*/ 	.word	index@(_Z18matrixMulOptKernelPfPKfS1_iii)
        /*0008*/ 	.word	0x00000020


	//----- nvinfo : EIATTR_FRAME_SIZE
	.align		4
.L_1:
        /*000c*/ 	.byte	0x04, 0x11
        /*000e*/ 	.short	(.L_3 - .L_2)
	.align		4
.L_2:
        /*0010*/ 	.word	index@(_Z18matrixMulOptKernelPfPKfS1_iii)
        /*0014*/ 	.word	0x00000000


	//----- nvinfo : EIATTR_MIN_STACK_SIZE
	.align		4
.L_3:
        /*0018*/ 	.byte	0x04, 0x12
        /*001a*/ 	.short	(.L_5 - .L_4)
	.align		4
.L_4:
        /*001c*/ 	.word	index@(_Z18matrixMulOptKernelPfPKfS1_iii)
        /*0020*/ 	.word	0x00000000
.L_5:


//--------------------- .nv.compat                --------------------------
	.section	.nv.compat,"",@"SHT_CUDA_COMPAT_INFO"
	.align	4
        /*0000*/ 	.byte	0x02, 0x09, 0x00, 0x00, 0x02, 0x02, 0x01, 0x00, 0x02, 0x05, 0x05, 0x00, 0x03, 0x07, 0x01, 0x01
        /*0010*/ 	.byte	0x02, 0x03, 0x00, 0x00, 0x02, 0x06, 0x01, 0x00, 0x04, 0x0b, 0x08, 0x00, 0x09, 0x00, 0x00, 0x00
        /*0020*/ 	.byte	0x00, 0x00, 0x00, 0x00


//--------------------- .nv.info._Z18matrixMulOptKernelPfPKfS1_iii --------------------------
	.section	.nv.info._Z18matrixMulOptKernelPfPKfS1_iii,"",@"SHT_CUDA_INFO"
	.sectionflags	@""
	.align	4


	//----- nvinfo : EIATTR_CUDA_API_VERSION
	.align		4
        /*0000*/ 	.byte	0x04, 0x37
        /*0002*/ 	.short	(.L_7 - .L_6)
.L_6:
        /*0004*/ 	.word	0x00000082


	//----- nvinfo : EIATTR_KPARAM_INFO
	.align		4
.L_7:
        /*0008*/ 	.byte	0x04, 0x17
        /*000a*/ 	.short	(.L_9 - .L_8)
.L_8:
        /*000c*/ 	.word	0x00000000
        /*0010*/ 	.short	0x0005
        /*0012*/ 	.short	0x0020
        /*0014*/ 	.byte	0x00, 0xf0, 0x11, 0x00


	//----- nvinfo : EIATTR_KPARAM_INFO
	.align		4
.L_9:
        /*0018*/ 	.byte	0x04, 0x17
        /*001a*/ 	.short	(.L_11 - .L_10)
.L_10:
        /*001c*/ 	.word	0x00000000
        /*0020*/ 	.short	0x0004
        /*0022*/ 	.short	0x001c
        /*0024*/ 	.byte	0x00, 0xf0, 0x11, 0x00


	//----- nvinfo : EIATTR_KPARAM_INFO
	.align		4
.L_11:
        /*0028*/ 	.byte	0x04, 0x17
        /*002a*/ 	.short	(.L_13 - .L_12)
.L_12:
        /*002c*/ 	.word	0x00000000
        /*0030*/ 	.short	0x0003
        /*0032*/ 	.short	0x0018
        /*0034*/ 	.byte	0x00, 0xf0, 0x11, 0x00


	//----- nvinfo : EIATTR_KPARAM_INFO
	.align		4
.L_13:
        /*0038*/ 	.byte	0x04, 0x17
        /*003a*/ 	.short	(.L_15 - .L_14)
.L_14:
        /*003c*/ 	.word	0x00000000
        /*0040*/ 	.short	0x0002
        /*0042*/ 	.short	0x0010
        /*0044*/ 	.byte	0x00, 0xf5, 0x21, 0x00


	//----- nvinfo : EIATTR_KPARAM_INFO
	.align		4
.L_15:
        /*0048*/ 	.byte	0x04, 0x17
        /*004a*/ 	.short	(.L_17 - .L_16)
.L_16:
        /*004c*/ 	.word	0x00000000
        /*0050*/ 	.short	0x0001
        /*0052*/ 	.short	0x0008
        /*0054*/ 	.byte	0x00, 0xf5, 0x21, 0x00


	//----- nvinfo : EIATTR_KPARAM_INFO
	.align		4
.L_17:
        /*0058*/ 	.byte	0x04, 0x17
        /*005a*/ 	.short	(.L_19 - .L_18)
.L_18:
        /*005c*/ 	.word	0x00000000
        /*0060*/ 	.short	0x0000
        /*0062*/ 	.short	0x0000
        /*0064*/ 	.byte	0x00, 0xf5, 0x21, 0x00


	//----- nvinfo : EIATTR_SPARSE_MMA_MASK
	.align		4
.L_19:
        /*0068*/ 	.byte	0x03, 0x50
        /*006a*/ 	.short	0x0000


	//----- nvinfo : EIATTR_MAXREG_COUNT
	.align		4
        /*006c*/ 	.byte	0x03, 0x1b
        /*006e*/ 	.short	0x00ff


	//----- nvinfo : EIATTR_NUM_BARRIERS
	.align		4
        /*0070*/ 	.byte	0x02, 0x4c
        /*0072*/ 	.byte	0x01
	.zero		1


	//----- nvinfo : EIATTR_MERCURY_ISA_VERSION
	.align		4
        /*0074*/ 	.byte	0x03, 0x5f
        /*0076*/ 	.short	0x0101


	//----- nvinfo : EIATTR_VRC_CTA_INIT_COUNT
	.align		4
        /*0078*/ 	.byte	0x02, 0x4a
	.zero		1
	.zero		1


	//----- nvinfo : EIATTR_EXIT_INSTR_OFFSETS
	.align		4
        /*007c*/ 	.byte	0x04, 0x1c
        /*007e*/ 	.short	(.L_21 - .L_20)


	//   ....[0]....
.L_20:
        /*0080*/ 	.word	0x00000e30


	//   ....[1]....
        /*0084*/ 	.word	0x00000e80


	//----- nvinfo : EIATTR_CBANK_PARAM_SIZE
	.align		4
.L_21:
        /*0088*/ 	.byte	0x03, 0x19
        /*008a*/ 	.short	0x0024


	//----- nvinfo : EIATTR_PARAM_CBANK
	.align		4
        /*008c*/ 	.byte	0x04, 0x0a
        /*008e*/ 	.short	(.L_23 - .L_22)
	.align		4
.L_22:
        /*0090*/ 	.word	index@(.nv.constant0._Z18matrixMulOptKernelPfPKfS1_iii)
        /*0094*/ 	.short	0x0380
        /*0096*/ 	.short	0x0024


	//----- nvinfo : EIATTR_SW_WAR
	.align		4
.L_23:
        /*0098*/ 	.byte	0x04, 0x36
        /*009a*/ 	.short	(.L_25 - .L_24)
.L_24:
        /*009c*/ 	.word	0x00000008
.L_25:


//--------------------- .nv.callgraph             --------------------------
	.section	.nv.callgraph,"",@"SHT_CUDA_CALLGRAPH"
	.align	4
	.sectionentsize	8
	.align		4
        /*0000*/ 	.word	0x00000000
	.align		4
        /*0004*/ 	.word	0xffffffff
	.align		4
        /*0008*/ 	.word	0x00000000
	.align		4
        /*000c*/ 	.word	0xfffffffe
	.align		4
        /*0010*/ 	.word	0x00000000
	.align		4
        /*0014*/ 	.word	0xfffffffd
	.align		4
        /*0018*/ 	.word	0x00000000
	.align		4
        /*001c*/ 	.word	0xfffffffc


//--------------------- .text._Z18matrixMulOptKernelPfPKfS1_iii --------------------------
	.section	.text._Z18matrixMulOptKernelPfPKfS1_iii,"ax",@progbits
	.align	128
        .global         _Z18matrixMulOptKernelPfPKfS1_iii
        .type           _Z18matrixMulOptKernelPfPKfS1_iii,@function
        .size           _Z18matrixMulOptKernelPfPKfS1_iii,(.L_x_4 - _Z18matrixMulOptKernelPfPKfS1_iii)
        .other          _Z18matrixMulOptKernelPfPKfS1_iii,@"STO_CUDA_ENTRY STV_DEFAULT"
_Z18matrixMulOptKernelPfPKfS1_iii:
.text._Z18matrixMulOptKernelPfPKfS1_iii:
[----:B------:R-:W-:Y:S01]  /*0000*/  LDC R1, c[0x0][0x37c] ;  /* 0x0000df00ff017b82 */ /* 0x000fe20000000800 */
[----:B------:R-:W0:Y:S01]  /*0010*/  S2R R0, SR_CTAID.Y ;  /* 0x0000000000007919 */ /* 0x000e220000002600 */
[----:B------:R-:W1:Y:S01]  /*0020*/  LDCU UR7, c[0x0][0x39c] ;  /* 0x00007380ff0777ac */ /* 0x000e620008000800 */
[----:B------:R-:W-:Y:S01]  /*0030*/  HFMA2 R27, -RZ, RZ, 0, 0 ;  /* 0x00000000ff1b7431 */ /* 0x000fe200000001ff */
[----:B------:R-:W0:Y:S01]  /*0040*/  S2R R13, SR_TID.Y ;  /* 0x00000000000d7919 */ /* 0x000e220000002200 */
[----:B------:R-:W2:Y:S01]  /*0050*/  LDCU.64 UR10, c[0x0][0x358] ;  /* 0x00006b00ff0a77ac */ /* 0x000ea20008000a00 */
[----:B------:R-:W3:Y:S01]  /*0060*/  S2R R4, SR_CTAID.X ;  /* 0x0000000000047919 */ /* 0x000ee20000002500 */
[----:B------:R-:W3:Y:S01]  /*0070*/  S2R R14, SR_TID.X ;  /* 0x00000000000e7919 */ /* 0x000ee20000002100 */
[----:B-1----:R-:W-:Y:S01]  /*0080*/  UISETP.GE.AND UP0, UPT, UR7, 0x1, UPT ;  /* 0x000000010700788c */ /* 0x002fe2000bf06270 */
[----:B0-----:R-:W-:Y:S02]  /*0090*/  LEA R0, R0, R13, 0x4 ;  /* 0x0000000d00007211 */ /* 0x001fe400078e20ff */
[----:B---3--:R-:W-:-:S06]  /*00a0*/  LEA R3, R4, R14, 0x4 ;  /* 0x0000000e04037211 */ /* 0x008fcc00078e20ff */
[----:B--2---:R-:W-:Y:S05]  /*00b0*/  BRA.U !UP0, `(.L_x_0) ;  /* 0x0000000d084c7547 */ /* 0x004fea000b800000 */
[----:B------:R-:W0:Y:S01]  /*00c0*/  S2UR UR6, SR_CgaCtaId ;  /* 0x00000000000679c3 */ /* 0x000e220000008800 */
[----:B------:R-:W-:Y:S01]  /*00d0*/  UMOV UR4, 0x400 ;  /* 0x0000040000047882 */ /* 0x000fe20000000000 */
[----:B------:R-:W-:Y:S02]  /*00e0*/  UISETP.GE.U32.AND UP0, UPT, UR7, 0x11, UPT ;  /* 0x000000110700788c */ /* 0x000fe4000bf06070 */
[----:B------:R-:W-:Y:S01]  /*00f0*/  IMAD R25, R0, UR7, RZ ;  /* 0x0000000700197c24 */ /* 0x000fe2000f8e02ff */
[----:B------:R-:W-:Y:S01]  /*0100*/  UIADD3 UR5, UPT, UPT, UR4, 0x400, URZ ;  /* 0x0000040004057890 */ /* 0x000fe2000fffe0ff */
[----:B------:R-:W-:Y:S01]  /*0110*/  MOV R27, RZ ;  /* 0x000000ff001b7202 */ /* 0x000fe20000000f00 */
[----:B------:R-:W-:Y:S02]  /*0120*/  UIADD3 UR8, UPT, UPT, UR7, 0xf, URZ ;  /* 0x0000000f07087890 */ /* 0x000fe4000fffe0ff */
[----:B0-----:R-:W-:Y:S02]  /*0130*/  ULEA UR5, UR6, UR5, 0x18 ;  /* 0x0000000506057291 */ /* 0x001fe4000f8ec0ff */
[----:B------:R-:W-:-:S04]  /*0140*/  ULEA UR4, UR6, UR4, 0x18 ;  /* 0x0000000406047291 */ /* 0x000fc8000f8ec0ff */
[----:B------:R-:W-:Y:S02]  /*0150*/  LEA R2, R14, UR5, 0x2 ;  /* 0x000000050e027c11 */ /* 0x000fe4000f8e10ff */
[C---:B------:R-:W-:Y:S01]  /*0160*/  LEA R16, R13.reuse, UR4, 0x6 ;  /* 0x000000040d107c11 */ /* 0x040fe2000f8e30ff */
[----:B------:R-:W-:Y:S01]  /*0170*/  UMOV UR4, URZ ;  /* 0x000000ff00047c82 */ /* 0x000fe20008000000 */
[----:B------:R-:W-:Y:S01]  /*0180*/  LEA R20, R13, R2, 0x6 ;  /* 0x000000020d147211 */ /* 0x000fe200078e30ff */
[----:B------:R-:W-:Y:S06]  /*0190*/  BRA.U !UP0, `(.L_x_1) ;  /* 0x0000000908207547 */ /* 0x000fec000b800000 */
[----:B------:R-:W0:Y:S01]  /*01a0*/  LDCU UR5, c[0x0][0x3a0] ;  /* 0x00007400ff0577ac */ /* 0x000e220008000800 */
[----:B------:R-:W1:Y:S01]  /*01b0*/  LDC R12, c[0x0][0x3a0] ;  /* 0x0000e800ff0c7b82 */ /* 0x000e620000000800 */
[----:B------:R-:W-:Y:S01]  /*01c0*/  IADD3 R5, PT, PT, R13, 0x10, RZ ;  /* 0x000000100d057810 */ /* 0x000fe20007ffe0ff */
[----:B------:R-:W-:Y:S01]  /*01d0*/  HFMA2 R18, -RZ, RZ, 0, 9.5367431640625e-07 ;  /* 0x00000010ff127431 */ /* 0x000fe200000001ff */
[----:B------:R-:W2:Y:S01]  /*01e0*/  LDCU UR6, c[0x0][0x398] ;  /* 0x00007300ff0677ac */ /* 0x000ea20008000800 */
[-C--:B------:R-:W-:Y:S02]  /*01f0*/  IADD3 R19, PT, PT, R25, R14.reuse, RZ ;  /* 0x0000000e19137210 */ /* 0x080fe40007ffe0ff */
[----:B------:R-:W-:Y:S01]  /*0200*/  MOV R27, RZ ;  /* 0x000000ff001b7202 */ /* 0x000fe20000000f00 */
[----:B------:R-:W-:Y:S01]  /*0210*/  USHF.R.U32.HI UR4, URZ, 0x4, UR8 ;  /* 0x00000004ff047899 */ /* 0x000fe20008011608 */
[----:B------:R-:W-:Y:S01]  /*0220*/  MOV R17, R14 ;  /* 0x0000000e00117202 */ /* 0x000fe20000000f00 */
[----:B------:R-:W3:Y:S01]  /*0230*/  LDCU UR7, c[0x0][0x39c] ;  /* 0x00007380ff0777ac */ /* 0x000ee20008000800 */
[----:B------:R-:W-:Y:S01]  /*0240*/  MOV R15, R13 ;  /* 0x0000000d000f7202 */ /* 0x000fe20000000f00 */
[----:B------:R-:W-:Y:S01]  /*0250*/  ULOP3.LUT UR4, UR4, 0x7fffffe, URZ, 0xc0, !UPT ;  /* 0x07fffffe04047892 */ /* 0x000fe2000f8ec0ff */
[----:B0-----:R-:W-:-:S03]  /*0260*/  IMAD R5, R5, UR5, R14 ;  /* 0x0000000505057c24 */ /* 0x001fc6000f8e020e */
[----:B------:R-:W-:Y:S01]  /*0270*/  UIADD3 UR4, UPT, UPT, -UR4, URZ, URZ ;  /* 0x000000ff04047290 */ /* 0x000fe2000fffe1ff */
[----:B------:R-:W-:Y:S01]  /*0280*/  IMAD R21, R13, UR5, R14 ;  /* 0x000000050d157c24 */ /* 0x000fe2000f8e020e */
[----:B--2---:R-:W-:Y:S02]  /*0290*/  ISETP.GE.AND P1, PT, R0, UR6, PT ;  /* 0x0000000600007c0c */ /* 0x004fe4000bf26270 */
[C---:B------:R-:W-:Y:S02]  /*02a0*/  LEA R23, R4.reuse, R5, 0x4 ;  /* 0x0000000504177211 */ /* 0x040fe400078e20ff */
[----:B------:R-:W-:-:S09]  /*02b0*/  LEA R21, R4, R21, 0x4 ;  /* 0x0000001504157211 */ /* 0x000fd200078e20ff */
.L_x_2:
[----:B-1----:R-:W-:Y:S02]  /*02c0*/  ISETP.GE.AND P0, PT, R3, R12, PT ;  /* 0x0000000c0300720c */ /* 0x002fe40003f06270 */
[----:B---3--:R-:W-:Y:S02]  /*02d0*/  ISETP.GE.OR P2, PT, R17, UR7, P1 ;  /* 0x0000000711007c0c */ /* 0x008fe40008f46670 */
[----:B------:R-:W-:Y:S02]  /*02e0*/  ISETP.GE.OR P3, PT, R15, UR7, P0 ;  /* 0x000000070f007c0c */ /* 0x000fe40008766670 */
[----:B------:R-:W-:Y:S02]  /*02f0*/  MOV R29, RZ ;  /* 0x000000ff001d7202 */ /* 0x000fe40000000f00 */
[----:B------:R-:W-:-:S07]  /*0300*/  MOV R24, RZ ;  /* 0x000000ff00187202 */ /* 0x000fce0000000f00 */
[----:B------:R-:W0:Y:S08]  /*0310*/  @!P2 LDC.64 R6, c[0x0][0x388] ;  /* 0x0000e200ff06ab82 */ /* 0x000e300000000a00 */
[----:B------:R-:W1:Y:S01]  /*0320*/  @!P3 LDC.64 R4, c[0x0][0x390] ;  /* 0x0000e400ff04bb82 */ /* 0x000e620000000a00 */
[----:B0-----:R-:W-:-:S05]  /*0330*/  @!P2 IMAD.WIDE.U32 R6, R19, 0x4, R6 ;  /* 0x000000041306a825 */ /* 0x001fca00078e0006 */
[----:B------:R-:W2:Y:S01]  /*0340*/  @!P2 LDG.E R29, desc[UR10][R6.64] ;  /* 0x0000000a061da981 */ /* 0x000ea2000c1e1900 */
[----:B-1----:R-:W-:-:S05]  /*0350*/  @!P3 IMAD.WIDE R4, R21, 0x4, R4 ;  /* 0x000000041504b825 */ /* 0x002fca00078e0204 */
[----:B------:R-:W3:Y:S01]  /*0360*/  @!P3 LDG.E R24, desc[UR10][R4.64] ;  /* 0x0000000a0418b981 */ /* 0x000ee2000c1e1900 */
[----:B------:R-:W-:-:S05]  /*0370*/  LEA R22, R14, R16, 0x2 ;  /* 0x000000100e167211 */ /* 0x000fca00078e10ff */
[----:B--2---:R-:W-:Y:S04]  /*0380*/  STS [R22], R29 ;  /* 0x0000001d16007388 */ /* 0x004fe80000000800 */
[----:B---3--:R-:W-:Y:S01]  /*0390*/  STS [R20], R24 ;  /* 0x0000001814007388 */ /* 0x008fe20000000800 */
[----:B------:R-:W-:Y:S06]  /*03a0*/  BAR.SYNC.DEFER_BLOCKING 0x0 ;  /* 0x0000000000007b1d */ /* 0x000fec0000010000 */
[----:B------:R-:W-:Y:S04]  /*03b0*/  LDS R26, [R2] ;  /* 0x00000000021a7984 */ /* 0x000fe80000000800 */
[----:B------:R-:W0:Y:S04]  /*03c0*/  LDS.128 R8, [R16] ;  /* 0x0000000010087984 */ /* 0x000e280000000c00 */
[----:B------:R-:W1:Y:S04]  /*03d0*/  LDS R28, [R2+0x40] ;  /* 0x00004000021c7984 */ /* 0x000e680000000800 */
[----:B------:R-:W2:Y:S04]  /*03e0*/  LDS R4, [R2+0x80] ;  /* 0x0000800002047984 */ /* 0x000ea80000000800 */
[----:B------:R-:W-:Y:S01]  /*03f0*/  LDS R29, [R2+0x140] ;  /* 0x00014000021d7984 */ /* 0x000fe20000000800 */
[----:B0-----:R-:W-:-:S03]  /*0400*/  FFMA R8, R8, R26, R27 ;  /* 0x0000001a08087223 */ /* 0x001fc6000000001b */
[----:B------:R-:W-:Y:S01]  /*0410*/  LDS R27, [R2+0x180] ;  /* 0x00018000021b7984 */ /* 0x000fe20000000800 */
[----:B-1----:R-:W-:-:S03]  /*0420*/  FFMA R7, R28, R9, R8 ;  /* 0x000000091c077223 */ /* 0x002fc60000000008 */
[----:B------:R-:W0:Y:S01]  /*0430*/  LDS R8, [R2+0xc0] ;  /* 0x0000c00002087984 */ /* 0x000e220000000800 */
[----:B--2---:R-:W-:-:S03]  /*0440*/  FFMA R10, R4, R10, R7 ;  /* 0x0000000a040a7223 */ /* 0x004fc60000000007 */
[----:B------:R-:W-:Y:S04]  /*0450*/  LDS R9, [R2+0x100] ;  /* 0x0001000002097984 */ /* 0x000fe80000000800 */
[----:B------:R-:W1:Y:S01]  /*0460*/  LDS.128 R4, [R16+0x10] ;  /* 0x0000100010047984 */ /* 0x000e620000000c00 */
[----:B0-----:R-:W-:-:S04]  /*0470*/  FFMA R11, R8, R11, R10 ;  /* 0x0000000b080b7223 */ /* 0x001fc8000000000a */
[----:B-1----:R-:W-:Y:S02]  /*0480*/  FFMA R8, R4, R9, R11 ;  /* 0x0000000904087223 */ /* 0x002fe4000000000b */
[----:B------:R-:W0:Y:S02]  /*0490*/  LDS R4, [R2+0x1c0] ;  /* 0x0001c00002047984 */ /* 0x000e240000000800 */
[----:B------:R-:W-:Y:S02]  /*04a0*/  FFMA R24, R29, R5, R8 ;  /* 0x000000051d187223 */ /* 0x000fe40000000008 */
[----:B------:R-:W-:Y:S04]  /*04b0*/  LDS R5, [R2+0x200] ;  /* 0x0002000002057984 */ /* 0x000fe80000000800 */
[----:B------:R-:W1:Y:S01]  /*04c0*/  LDS.128 R8, [R16+0x20] ;  /* 0x0000200010087984 */ /* 0x000e620000000c00 */
[----:B------:R-:W-:-:S03]  /*04d0*/  FFMA R29, R27, R6, R24 ;  /* 0x000000061b1d7223 */ /* 0x000fc60000000018 */
[----:B------:R-:W2:Y:S04]  /*04e0*/  LDS R6, [R2+0x240] ;  /* 0x0002400002067984 */ /* 0x000ea80000000800 */
[----:B------:R-:W3:Y:S04]  /*04f0*/  LDS R27, [R2+0x280] ;  /* 0x00028000021b7984 */ /* 0x000ee80000000800 */
[----:B------:R-:W4:Y:S01]  /*0500*/  LDS R24, [R2+0x2c0] ;  /* 0x0002c00002187984 */ /* 0x000f220000000800 */
[----:B0-----:R-:W-:-:S03]  /*0510*/  FFMA R7, R4, R7, R29 ;  /* 0x0000000704077223 */ /* 0x001fc6000000001d */
[----:B------:R-:W-:Y:S01]  /*0520*/  LDS R29, [R2+0x300] ;  /* 0x00030000021d7984 */ /* 0x000fe20000000800 */
[----:B-1----:R-:W-:-:S04]  /*0530*/  FFMA R8, R8, R5, R7 ;  /* 0x0000000508087223 */ /* 0x002fc80000000007 */
[----:B--2---:R-:W-:Y:S02]  /*0540*/  FFMA R8, R6, R9, R8 ;  /* 0x0000000906087223 */ /* 0x004fe40000000008 */
[----:B------:R-:W0:Y:S02]  /*0550*/  LDS.128 R4, [R16+0x30] ;  /* 0x0000300010047984 */ /* 0x000e240000000c00 */
[----:B---3--:R-:W-:Y:S01]  /*0560*/  FFMA R27, R27, R10, R8 ;  /* 0x0000000a1b1b7223 */ /* 0x008fe20000000008 */
[----:B------:R-:W-:-:S04]  /*0570*/  IADD3 R8, PT, PT, R17, 0x10, RZ ;  /* 0x0000001011087810 */ /* 0x000fc80007ffe0ff */
[----:B------:R-:W-:Y:S01]  /*0580*/  ISETP.GE.OR P2, PT, R8, UR7, P1 ;  /* 0x0000000708007c0c */ /* 0x000fe20008f46670 */
[----:B----4-:R-:W-:Y:S02]  /*0590*/  FFMA R11, R24, R11, R27 ;  /* 0x0000000b180b7223 */ /* 0x010fe4000000001b */
[----:B------:R-:W1:Y:S10]  /*05a0*/  LDS R24, [R2+0x340] ;  /* 0x0003400002187984 */ /* 0x000e740000000800 */
[----:B------:R-:W2:Y:S01]  /*05b0*/  @!P2 LDC.64 R8, c[0x0][0x388] ;  /* 0x0000e200ff08ab82 */ /* 0x000ea20000000a00 */
[----:B------:R-:W-:-:S04]  /*05c0*/  IADD3 R10, PT, PT, R15, 0x10, RZ ;  /* 0x000000100f0a7810 */ /* 0x000fc80007ffe0ff */
[----:B------:R-:W-:Y:S01]  /*05d0*/  ISETP.GE.OR P0, PT, R10, UR7, P0 ;  /* 0x000000070a007c0c */ /* 0x000fe20008706670 */
[----:B0-----:R-:W-:Y:S01]  /*05e0*/  FFMA R29, R4, R29, R11 ;  /* 0x0000001d041d7223 */ /* 0x001fe2000000000b */
[----:B------:R-:W-:-:S04]  /*05f0*/  @!P2 IADD3 R4, PT, PT, R18, -0x10, RZ ;  /* 0xfffffff01204a810 */ /* 0x000fc80007ffe0ff */
[----:B------:R-:W-:-:S04]  /*0600*/  @!P2 IADD3 R4, P3, P4, R25, R4, R14 ;  /* 0x000000041904a210 */ /* 0x000fc80007c7e00e */
[----:B--2---:R-:W-:Y:S02]  /*0610*/  @!P2 LEA R26, P5, R4, R8, 0x2 ;  /* 0x00000008041aa211 */ /* 0x004fe400078a10ff */
[----:B------:R-:W-:-:S04]  /*0620*/  @!P2 IADD3.X R8, PT, PT, RZ, RZ, RZ, P3, P4 ;  /* 0x000000ffff08a210 */ /* 0x000fc80001fe84ff */
[----:B------:R-:W-:Y:S02]  /*0630*/  @!P2 LEA.HI.X R27, R4, R9, R8, 0x2, P5 ;  /* 0x00000009041ba211 */ /* 0x000fe400028f1408 */
[----:B------:R-:W0:Y:S01]  /*0640*/  @!P0 LDC.64 R8, c[0x0][0x390] ;  /* 0x0000e400ff088b82 */ /* 0x000e220000000a00 */
[----:B-1----:R-:W-:Y:S01]  /*0650*/  FFMA R24, R24, R5, R29 ;  /* 0x0000000518187223 */ /* 0x002fe2000000001d */
[----:B------:R-:W-:Y:S04]  /*0660*/  LDS R4, [R2+0x3c0] ;  /* 0x0003c00002047984 */ /* 0x000fe80000000800 */
[----:B------:R-:W1:Y:S01]  /*0670*/  LDS R5, [R2+0x380] ;  /* 0x0003800002057984 */ /* 0x000e620000000800 */
[----:B------:R-:W-:Y:S01]  /*0680*/  MOV R11, RZ ;  /* 0x000000ff000b7202 */ /* 0x000fe20000000f00 */
[----:B------:R-:W-:Y:S01]  /*0690*/  BAR.SYNC.DEFER_BLOCKING 0x0 ;  /* 0x0000000000007b1d */ /* 0x000fe20000010000 */
[----:B0-----:R-:W-:Y:S01]  /*06a0*/  @!P0 IMAD.WIDE R28, R23, 0x4, R8 ;  /* 0x00000004171c8825 */ /* 0x001fe200078e0208 */
[----:B------:R-:W-:-:S04]  /*06b0*/  MOV R9, RZ ;  /* 0x000000ff00097202 */ /* 0x000fc80000000f00 */
[----:B------:R-:W2:Y:S04]  /*06c0*/  @!P2 LDG.E R11, desc[UR10][R26.64+0x40] ;  /* 0x0000400a1a0ba981 */ /* 0x000ea8000c1e1900 */
[----:B------:R-:W3:Y:S01]  /*06d0*/  @!P0 LDG.E R9, desc[UR10][R28.64] ;  /* 0x0000000a1c098981 */ /* 0x000ee2000c1e1900 */
[----:B-1----:R-:W-:-:S04]  /*06e0*/  FFMA R5, R5, R6, R24 ;  /* 0x0000000605057223 */ /* 0x002fc80000000018 */
[----:B------:R-:W-:Y:S01]  /*06f0*/  FFMA R5, R4, R7, R5 ;  /* 0x0000000704057223 */ /* 0x000fe20000000005 */
[----:B------:R-:W-:-:S04]  /*0700*/  UIADD3 UR4, UPT, UPT, UR4, 0x2, URZ ;  /* 0x0000000204047890 */ /* 0x000fc8000fffe0ff */
[----:B------:R-:W-:Y:S01]  /*0710*/  UISETP.NE.AND UP0, UPT, UR4, URZ, UPT ;  /* 0x000000ff0400728c */ /* 0x000fe2000bf05270 */
[----:B------:R-:W-:Y:S02]  /*0720*/  IADD3 R15, PT, PT, R15, 0x20, RZ ;  /* 0x000000200f0f7810 */ /* 0x000fe40007ffe0ff */
[----:B------:R-:W-:Y:S02]  /*0730*/  IADD3 R17, PT, PT, R17, 0x20, RZ ;  /* 0x0000002011117810 */ /* 0x000fe40007ffe0ff */
[----:B------:R-:W-:Y:S02]  /*0740*/  IADD3 R18, PT, PT, R18, 0x20, RZ ;  /* 0x0000002012127810 */ /* 0x000fe40007ffe0ff */
[----:B------:R-:W-:Y:S02]  /*0750*/  IADD3 R19, PT, PT, R19, 0x20, RZ ;  /* 0x0000002013137810 */ /* 0x000fe40007ffe0ff */
[C---:B------:R-:W-:Y:S02]  /*0760*/  LEA R21, R12.reuse, R21, 0x5 ;  /* 0x000000150c157211 */ /* 0x040fe400078e28ff */
[----:B------:R-:W-:Y:S01]  /*0770*/  LEA R23, R12, R23, 0x5 ;  /* 0x000000170c177211 */ /* 0x000fe200078e28ff */
[----:B--2---:R-:W-:Y:S04]  /*0780*/  STS [R22], R11 ;  /* 0x0000000b16007388 */ /* 0x004fe80000000800 */
[----:B---3--:R-:W-:Y:S01]  /*0790*/  STS [R20], R9 ;  /* 0x0000000914007388 */ /* 0x008fe20000000800 */
[----:B------:R-:W-:Y:S06]  /*07a0*/  BAR.SYNC.DEFER_BLOCKING 0x0 ;  /* 0x0000000000007b1d */ /* 0x000fec0000010000 */
[----:B------:R-:W-:Y:S04]  /*07b0*/  LDS R29, [R2] ;  /* 0x00000000021d7984 */ /* 0x000fe80000000800 */
[----:B------:R-:W0:Y:S04]  /*07c0*/  LDS.128 R8, [R16] ;  /* 0x0000000010087984 */ /* 0x000e280000000c00 */
[----:B------:R-:W1:Y:S04]  /*07d0*/  LDS R26, [R2+0x40] ;  /* 0x00004000021a7984 */ /* 0x000e680000000800 */
[----:B------:R-:W2:Y:S04]  /*07e0*/  LDS R27, [R2+0x80] ;  /* 0x00008000021b7984 */ /* 0x000ea80000000800 */
[----:B------:R-:W-:Y:S04]  /*07f0*/  LDS R24, [R2+0x100] ;  /* 0x0001000002187984 */ /* 0x000fe80000000800 */
[----:B------:R-:W-:Y:S01]  /*0800*/  LDS R22, [R2+0x140] ;  /* 0x0001400002167984 */ /* 0x000fe20000000800 */
[----:B0-----:R-:W-:-:S03]  /*0810*/  FFMA R5, R8, R29, R5 ;  /* 0x0000001d08057223 */ /* 0x001fc60000000005 */
[----:B------:R-:W0:Y:S01]  /*0820*/  LDS R8, [R2+0xc0] ;  /* 0x0000c00002087984 */ /* 0x000e220000000800 */
[----:B-1----:R-:W-:-:S03]  /*0830*/  FFMA R26, R26, R9, R5 ;  /* 0x000000091a1a7223 */ /* 0x002fc60000000005 */
[----:B------:R-:W1:Y:S01]  /*0840*/  LDS.128 R4, [R16+0x10] ;  /* 0x0000100010047984 */ /* 0x000e620000000c00 */
[----:B--2---:R-:W-:-:S03]  /*0850*/  FFMA R9, R27, R10, R26 ;  /* 0x0000000a1b097223 */ /* 0x004fc6000000001a */
[----:B------:R-:W2:Y:S04]  /*0860*/  LDS R27, [R2+0x180] ;  /* 0x00018000021b7984 */ /* 0x000ea80000000800 */
[----:B------:R-:W-:Y:S04]  /*0870*/  LDS R26, [R2+0x200] ;  /* 0x00020000021a7984 */ /* 0x000fe80000000800 */
[----:B------:R-:W-:Y:S01]  /*0880*/  LDS R29, [R2+0x340] ;  /* 0x00034000021d7984 */ /* 0x000fe20000000800 */
[----:B0-----:R-:W-:-:S04]  /*0890*/  FFMA R9, R8, R11, R9 ;  /* 0x0000000b08097223 */ /* 0x001fc80000000009 */
[----:B-1----:R-:W-:Y:S02]  /*08a0*/  FFMA R9, R4, R24, R9 ;  /* 0x0000001804097223 */ /* 0x002fe40000000009 */
[----:B------:R-:W0:Y:S02]  /*08b0*/  LDS R4, [R2+0x1c0] ;  /* 0x0001c00002047984 */ /* 0x000e240000000800 */
[----:B------:R-:W-:Y:S02]  /*08c0*/  FFMA R24, R22, R5, R9 ;  /* 0x0000000516187223 */ /* 0x000fe40000000009 */
[----:B------:R-:W1:Y:S04]  /*08d0*/  LDS.128 R8, [R16+0x20] ;  /* 0x0000200010087984 */ /* 0x000e680000000c00 */
[----:B------:R-:W3:Y:S01]  /*08e0*/  LDS R22, [R2+0x240] ;  /* 0x0002400002167984 */ /* 0x000ee20000000800 */
[----:B--2---:R-:W-:-:S03]  /*08f0*/  FFMA R5, R27, R6, R24 ;  /* 0x000000061b057223 */ /* 0x004fc60000000018 */
[----:B------:R-:W2:Y:S01]  /*0900*/  LDS R27, [R2+0x280] ;  /* 0x00028000021b7984 */ /* 0x000ea20000000800 */
[----:B0-----:R-:W-:-:S04]  /*0910*/  FFMA R5, R4, R7, R5 ;  /* 0x0000000704057223 */ /* 0x001fc80000000005 */
[----:B-1----:R-:W-:Y:S02]  /*0920*/  FFMA R5, R8, R26, R5 ;  /* 0x0000001a08057223 */ /* 0x002fe40000000005 */
[----:B------:R-:W0:Y:S02]  /*0930*/  LDS R8, [R2+0x2c0] ;  /* 0x0002c00002087984 */ /* 0x000e240000000800 */
[----:B---3--:R-:W-:Y:S02]  /*0940*/  FFMA R22, R22, R9, R5 ;  /* 0x0000000916167223 */ /* 0x008fe40000000005 */
[----:B------:R-:W-:Y:S04]  /*0950*/  LDS R9, [R2+0x300] ;  /* 0x0003000002097984 */ /* 0x000fe80000000800 */
[----:B------:R-:W1:Y:S01]  /*0960*/  LDS.128 R4, [R16+0x30] ;  /* 0x0000300010047984 */ /* 0x000e620000000c00 */
[----:B--2---:R-:W-:-:S03]  /*0970*/  FFMA R27, R27, R10, R22 ;  /* 0x0000000a1b1b7223 */ /* 0x004fc60000000016 */
[----:B------:R-:W2:Y:S04]  /*0980*/  LDS R22, [R2+0x380] ;  /* 0x0003800002167984 */ /* 0x000ea80000000800 */
[----:B------:R-:W3:Y:S01]  /*0990*/  LDS R10, [R2+0x3c0] ;  /* 0x0003c000020a7984 */ /* 0x000ee20000000800 */
[----:B0-----:R-:W-:-:S04]  /*09a0*/  FFMA R11, R8, R11, R27 ;  /* 0x0000000b080b7223 */ /* 0x001fc8000000001b */
[----:B-1----:R-:W-:-:S04]  /*09b0*/  FFMA R4, R4, R9, R11 ;  /* 0x0000000904047223 */ /* 0x002fc8000000000b */
[----:B------:R-:W-:-:S04]  /*09c0*/  FFMA R5, R29, R5, R4 ;  /* 0x000000051d057223 */ /* 0x000fc80000000004 */
[----:B--2---:R-:W-:-:S04]  /*09d0*/  FFMA R5, R22, R6, R5 ;  /* 0x0000000616057223 */ /* 0x004fc80000000005 */
[----:B---3--:R-:W-:Y:S01]  /*09e0*/  FFMA R27, R10, R7, R5 ;  /* 0x000000070a1b7223 */ /* 0x008fe20000000005 */
[----:B------:R-:W-:Y:S06]  /*09f0*/  BAR.SYNC.DEFER_BLOCKING 0x0 ;  /* 0x0000000000007b1d */ /* 0x000fec0000010000 */
[----:B------:R-:W-:Y:S05]  /*0a00*/  BRA.U UP0, `(.L_x_2) ;  /* 0xfffffff9002c7547 */ /* 0x000fea000b83ffff */
[----:B------:R-:W-:-:S12]  /*0a10*/  ULOP3.LUT UR4, UR8, 0x7fffffe0, URZ, 0xc0, !UPT ;  /* 0x7fffffe008047892 */ /* 0x000fd8000f8ec0ff */
.L_x_1:
[----:B------:R-:W-:-:S09]  /*0a20*/  ULOP3.LUT UP0, URZ, UR8, 0x10, URZ, 0xc0, !UPT ;  /* 0x0000001008ff7892 */ /* 0x000fd2000f80c0ff */
[----:B------:R-:W-:Y:S05]  /*0a30*/  BRA.U !UP0, `(.L_x_0) ;  /* 0x0000000108ec7547 */ /* 0x000fea000b800000 */
[----:B------:R-:W0:Y:S01]  /*0a40*/  LDCU UR6, c[0x0][0x3a0] ;  /* 0x00007400ff0677ac */ /* 0x000e220008000800 */
[----:B------:R-:W-:Y:S02]  /*0a50*/  IADD3 R14, PT, PT, R14, UR4, RZ ;  /* 0x000000040e0e7c10 */ /* 0x000fe4000fffe0ff */
[----:B------:R-:W-:Y:S01]  /*0a60*/  IADD3 R6, PT, PT, R13, UR4, RZ ;  /* 0x000000040d067c10 */ /* 0x000fe2000fffe0ff */
[----:B------:R-:W1:Y:S01]  /*0a70*/  LDCU UR5, c[0x0][0x398] ;  /* 0x00007300ff0577ac */ /* 0x000e620008000800 */
[----:B------:R-:W-:Y:S02]  /*0a80*/  ISETP.GE.AND P0, PT, R14, UR7, PT ;  /* 0x000000070e007c0c */ /* 0x000fe4000bf06270 */
[----:B------:R-:W-:Y:S02]  /*0a90*/  CS2R R12, SRZ ;  /* 0x00000000000c7805 */ /* 0x000fe4000001ff00 */
[----:B0-----:R-:W-:Y:S02]  /*0aa0*/  ISETP.GE.AND P1, PT, R3, UR6, PT ;  /* 0x0000000603007c0c */ /* 0x001fe4000bf26270 */
[----:B-1----:R-:W-:-:S02]  /*0ab0*/  ISETP.GE.OR P0, PT, R0, UR5, P0 ;  /* 0x0000000500007c0c */ /* 0x002fc40008706670 */
[----:B------:R-:W-:-:S11]  /*0ac0*/  ISETP.GE.OR P1, PT, R6, UR7, P1 ;  /* 0x0000000706007c0c */ /* 0x000fd60008f26670 */
[----:B------:R-:W0:Y:S01]  /*0ad0*/  @!P0 LDC.64 R8, c[0x0][0x388] ;  /* 0x0000e200ff088b82 */ /* 0x000e220000000a00 */
[----:B------:R-:W-:Y:S01]  /*0ae0*/  @!P0 IADD3 R25, PT, PT, R25, R14, RZ ;  /* 0x0000000e19198210 */ /* 0x000fe20007ffe0ff */
[----:B------:R-:W-:-:S06]  /*0af0*/  @!P1 IMAD R11, R6, UR6, R3 ;  /* 0x00000006060b9c24 */ /* 0x000fcc000f8e0203 */
[----:B------:R-:W1:Y:S01]  /*0b00*/  @!P1 LDC.64 R4, c[0x0][0x390] ;  /* 0x0000e400ff049b82 */ /* 0x000e620000000a00 */
[----:B0-----:R-:W-:-:S05]  /*0b10*/  @!P0 IMAD.WIDE.U32 R8, R25, 0x4, R8 ;  /* 0x0000000419088825 */ /* 0x001fca00078e0008 */
[----:B------:R-:W2:Y:S01]  /*0b20*/  @!P0 LDG.E R12, desc[UR10][R8.64] ;  /* 0x0000000a080c8981 */ /* 0x000ea2000c1e1900 */
[----:B-1----:R-:W-:-:S05]  /*0b30*/  @!P1 IMAD.WIDE R10, R11, 0x4, R4 ;  /* 0x000000040b0a9825 */ /* 0x002fca00078e0204 */
[----:B------:R-:W3:Y:S01]  /*0b40*/  @!P1 LDG.E R13, desc[UR10][R10.64] ;  /* 0x0000000a0a0d9981 */ /* 0x000ee2000c1e1900 */
[----:B------:R-:W0:Y:S02]  /*0b50*/  S2R R5, SR_TID.X ;  /* 0x0000000000057919 */ /* 0x000e240000002100 */
[----:B0-----:R-:W-:-:S05]  /*0b60*/  LEA R15, R5, R16, 0x2 ;  /* 0x00000010050f7211 */ /* 0x001fca00078e10ff */
[----:B--2---:R-:W-:Y:S04]  /*0b70*/  STS [R15], R12 ;  /* 0x0000000c0f007388 */ /* 0x004fe80000000800 */
[----:B---3--:R-:W-:Y:S01]  /*0b80*/  STS [R20], R13 ;  /* 0x0000000d14007388 */ /* 0x008fe20000000800 */
[----:B------:R-:W-:Y:S06]  /*0b90*/  BAR.SYNC.DEFER_BLOCKING 0x0 ;  /* 0x0000000000007b1d */ /* 0x000fec0000010000 */
[----:B------:R-:W-:Y:S04]  /*0ba0*/  LDS R14, [R2] ;  /* 0x00000000020e7984 */ /* 0x000fe80000000800 */
[----:B------:R-:W0:Y:S04]  /*0bb0*/  LDS.128 R4, [R16] ;  /* 0x0000000010047984 */ /* 0x000e280000000c00 */
[----:B------:R-:W1:Y:S04]  /*0bc0*/  LDS R25, [R2+0x40] ;  /* 0x0000400002197984 */ /* 0x000e680000000800 */
[----:B------:R-:W2:Y:S04]  /*0bd0*/  LDS R23, [R2+0x80] ;  /* 0x0000800002177984 */ /* 0x000ea80000000800 */
[----:B------:R-:W3:Y:S04]  /*0be0*/  LDS R22, [R2+0xc0] ;  /* 0x0000c00002167984 */ /* 0x000ee80000000800 */
[----:B------:R-:W-:Y:S04]  /*0bf0*/  LDS R17, [R2+0x100] ;  /* 0x0001000002117984 */ /* 0x000fe80000000800 */
[----:B------:R-:W4:Y:S04]  /*0c00*/  LDS.128 R8, [R16+0x10] ;  /* 0x0000100010087984 */ /* 0x000f280000000c00 */
[----:B------:R-:W5:Y:S04]  /*0c10*/  LDS R18, [R2+0x140] ;  /* 0x0001400002127984 */ /* 0x000f680000000800 */
[----:B------:R-:W5:Y:S04]  /*0c20*/  LDS R19, [R2+0x180] ;  /* 0x0001800002137984 */ /* 0x000f680000000800 */
[----:B------:R-:W5:Y:S04]  /*0c30*/  LDS R20, [R2+0x1c0] ;  /* 0x0001c00002147984 */ /* 0x000f680000000800 */
[----:B------:R-:W-:Y:S01]  /*0c40*/  LDS R21, [R2+0x200] ;  /* 0x0002000002157984 */ /* 0x000fe20000000800 */
[----:B0-----:R-:W-:-:S03]  /*0c50*/  FFMA R24, R4, R14, R27 ;  /* 0x0000000e04187223 */ /* 0x001fc6000000001b */
[----:B------:R-:W0:Y:S04]  /*0c60*/  LDS.128 R12, [R16+0x20] ;  /* 0x00002000100c7984 */ /* 0x000e280000000c00 */
[----:B------:R-:W0:Y:S01]  /*0c70*/  LDS R4, [R2+0x240] ;  /* 0x0002400002047984 */ /* 0x000e220000000800 */
[----:B-1----:R-:W-:-:S03]  /*0c80*/  FFMA R24, R25, R5, R24 ;  /* 0x0000000519187223 */ /* 0x002fc60000000018 */
[----:B------:R-:W1:Y:S01]  /*0c90*/  LDS R5, [R2+0x280] ;  /* 0x0002800002057984 */ /* 0x000e620000000800 */
[----:B--2---:R-:W-:-:S03]  /*0ca0*/  FFMA R23, R23, R6, R24 ;  /* 0x0000000617177223 */ /* 0x004fc60000000018 */
[----:B------:R-:W2:Y:S01]  /*0cb0*/  LDS R6, [R2+0x2c0] ;  /* 0x0002c00002067984 */ /* 0x000ea20000000800 */
[----:B---3--:R-:W-:-:S03]  /*0cc0*/  FFMA R23, R22, R7, R23 ;  /* 0x0000000716177223 */ /* 0x008fc60000000017 */
[----:B------:R-:W-:Y:S04]  /*0cd0*/  LDS R7, [R2+0x300] ;  /* 0x0003000002077984 */ /* 0x000fe80000000800 */
[----:B------:R-:W3:Y:S01]  /*0ce0*/  LDS.128 R24, [R16+0x30] ;  /* 0x0000300010187984 */ /* 0x000ee20000000c00 */
[----:B----4-:R-:W-:-:S03]  /*0cf0*/  FFMA R23, R8, R17, R23 ;  /* 0x0000001108177223 */ /* 0x010fc60000000017 */
[----:B------:R-:W4:Y:S04]  /*0d00*/  LDS R22, [R2+0x340] ;  /* 0x0003400002167984 */ /* 0x000f280000000800 */
[----:B------:R-:W4:Y:S01]  /*0d10*/  LDS R17, [R2+0x380] ;  /* 0x0003800002117984 */ /* 0x000f220000000800 */
[----:B-----5:R-:W-:-:S03]  /*0d20*/  FFMA R18, R18, R9, R23 ;  /* 0x0000000912127223 */ /* 0x020fc60000000017 */
[----:B------:R-:W5:Y:S01]  /*0d30*/  LDS R8, [R2+0x3c0] ;  /* 0x0003c00002087984 */ /* 0x000f620000000800 */
[----:B------:R-:W-:-:S04]  /*0d40*/  FFMA R19, R19, R10, R18 ;  /* 0x0000000a13137223 */ /* 0x000fc80000000012 */
[----:B------:R-:W-:-:S04]  /*0d50*/  FFMA R11, R20, R11, R19 ;  /* 0x0000000b140b7223 */ /* 0x000fc80000000013 */
[----:B0-----:R-:W-:-:S04]  /*0d60*/  FFMA R11, R12, R21, R11 ;  /* 0x000000150c0b7223 */ /* 0x001fc8000000000b */
[----:B------:R-:W-:-:S04]  /*0d70*/  FFMA R4, R4, R13, R11 ;  /* 0x0000000d04047223 */ /* 0x000fc8000000000b */
[----:B-1----:R-:W-:-:S04]  /*0d80*/  FFMA R5, R5, R14, R4 ;  /* 0x0000000e05057223 */ /* 0x002fc80000000004 */
[----:B--2---:R-:W-:-:S04]  /*0d90*/  FFMA R5, R6, R15, R5 ;  /* 0x0000000f06057223 */ /* 0x004fc80000000005 */
[----:B---3--:R-:W-:-:S04]  /*0da0*/  FFMA R5, R24, R7, R5 ;  /* 0x0000000718057223 */ /* 0x008fc80000000005 */
[----:B----4-:R-:W-:-:S04]  /*0db0*/  FFMA R22, R22, R25, R5 ;  /* 0x0000001916167223 */ /* 0x010fc80000000005 */
[----:B------:R-:W-:-:S04]  /*0dc0*/  FFMA R17, R17, R26, R22 ;  /* 0x0000001a11117223 */ /* 0x000fc80000000016 */
[----:B-----5:R-:W-:Y:S01]  /*0dd0*/  FFMA R27, R8, R27, R17 ;  /* 0x0000001b081b7223 */ /* 0x020fe20000000011 */
[----:B------:R-:W-:Y:S06]  /*0de0*/  BAR.SYNC.DEFER_BLOCKING 0x0 ;  /* 0x0000000000007b1d */ /* 0x000fec0000010000 */
.L_x_0:
[----:B------:R-:W0:Y:S01]  /*0df0*/  LDCU UR4, c[0x0][0x3a0] ;  /* 0x00007400ff0477ac */ /* 0x000e220008000800 */
[----:B------:R-:W1:Y:S01]  /*0e00*/  LDCU UR5, c[0x0][0x398] ;  /* 0x00007300ff0577ac */ /* 0x000e620008000800 */
[----:B0-----:R-:W-:-:S04]  /*0e10*/  ISETP.GE.AND P0, PT, R3, UR4, PT ;  /* 0x0000000403007c0c */ /* 0x001fc8000bf06270 */
[----:B-1----:R-:W-:-:S13]  /*0e20*/  ISETP.GE.OR P0, PT, R0, UR5, P0 ;  /* 0x0000000500007c0c */ /* 0x002fda0008706670 */
[----:B------:R-:W-:Y:S05]  /*0e30*/  @P0 EXIT ;  /* 0x000000000000094d */ /* 0x000fea0003800000 */
[----:B------:R-:W0:Y:S01]  /*0e40*/  LDC.64 R4, c[0x0][0x380] ;  /* 0x0000e000ff047b82 */ /* 0x000e220000000a00 */
[----:B------:R-:W-:-:S04]  /*0e50*/  IMAD R3, R0, UR4, R3 ;  /* 0x0000000400037c24 */ /* 0x000fc8000f8e0203 */
[----:B0-----:R-:W-:-:S05]  /*0e60*/  IMAD.WIDE.U32 R2, R3, 0x4, R4 ;  /* 0x0000000403027825 */ /* 0x001fca00078e0004 */
[----:B------:R-:W-:Y:S01]  /*0e70*/  STG.E desc[UR10][R2.64], R27 ;  /* 0x0000001b02007986 */ /* 0x000fe2000c10190a */
[----:B------:R-:W-:Y:S05]  /*0e80*/  EXIT ;  /* 0x000000000000794d */ /* 0x000fea0003800000 */
.L_x_3:
[----:B------:R-:W-:-:S00]  /*0e90*/  BRA `(.L_x_3) ;  /* 0xfffffffc00fc7947 */ /* 0x000fc0000383ffff */
[----:B------:R-:W-:-:S00]  /*0ea0*/  NOP ;  /* 0x0000000000007918 */ /* 0x000fc00000000000 */
        /* <DEDUP_REMOVED lines=13> */
.L_x_4:


//--------------------- .nv.shared._Z18matrixMulOptKernelPfPKfS1_iii --------------------------
	.section	.nv.shared._Z18matrixMulOptKernelPfPKfS1_iii,"aw",@nobits
	.sectionflags	@""
	.align	4
.nv.shared._Z18matrixMulOptKernelPfPKfS1_iii:
	.zero		3072


//--------------------- .nv.shared.reserved.0     --------------------------
	.section	.nv.shared.reserved.0,"aw",@nobits
	.weak		__nv_reservedSMEM_offset_0_alias
	.size		__nv_reservedSMEM_offset_0_alias, 0, 64
	.other		__nv_reservedSMEM_offset_0_alias,@"STO_CUDA_RESERVED_SHARED STV_DEFAULT"
__nv_reservedSMEM_offset_0_alias:
	.zero		0
	.zero		64


//--------------------- .nv.constant0._Z18matrixMulOptKernelPfPKfS1_iii --------------------------
	.section	.nv.constant0._Z18matrixMulOptKernelPfPKfS1_iii,"a",@progbits
	.sectionflags	@""
	.align	4
.nv.constant0._Z18matrixMulOptKernelPfPKfS1_iii:
	.zero		932


//--------------------- SYMBOLS --------------------------

	.type		.nv.reservedSmem.offset0,@object
	.size		.nv.reservedSmem.offset0,0x4
	.type		.nv.reservedSmem.cap,@object
	.size		.nv.reservedSmem.cap,0x4
